	.headerflags	@"EF_CUDA_TEXMODE_UNIFIED EF_CUDA_64BIT_ADDRESS EF_CUDA_ACCELERATORS EF_CUDA_SM90 EF_CUDA_VIRTUAL_SM(EF_CUDA_SM90)"
	.elftype	@"ET_EXEC"


//--------------------- .nv.info                  --------------------------
	.section	.nv.info,"",@"SHT_CUDA_INFO"
	.align	4


	//----- nvinfo : EIATTR_REGCOUNT
	.align		4
        /*0000*/ 	.byte	0x04, 0x2f
        /*0002*/ 	.short	(.L_1 - .L_0)
	.align		4
.L_0:
        /*0004*/ 	.word	index@(triton_poi_fused_replication_pad2d_0)
        /*0008*/ 	.word	0x0000000d


	//----- nvinfo : EIATTR_MIN_STACK_SIZE
	.align		4
.L_1:
        /*000c*/ 	.byte	0x04, 0x12
        /*000e*/ 	.short	(.L_3 - .L_2)
	.align		4
.L_2:
        /*0010*/ 	.word	index@(triton_poi_fused_replication_pad2d_0)
        /*0014*/ 	.word	0x00000000


	//----- nvinfo : EIATTR_FRAME_SIZE
	.align		4
.L_3:
        /*0018*/ 	.byte	0x04, 0x11
        /*001a*/ 	.short	(.L_5 - .L_4)
	.align		4
.L_4:
        /*001c*/ 	.word	index@(triton_poi_fused_replication_pad2d_0)
        /*0020*/ 	.word	0x00000000


	//----- nvinfo : EIATTR_MIN_STACK_SIZE
	.align		4
.L_5:
        /*0024*/ 	.byte	0x04, 0x12
        /*0026*/ 	.short	(.L_7 - .L_6)
	.align		4
.L_6:
        /*0028*/ 	.word	index@(triton_poi_fused_replication_pad2d_0)
        /*002c*/ 	.word	0x00000000
.L_7:


//--------------------- .nv.info.triton_poi_fused_replication_pad2d_0 --------------------------
	.section	.nv.info.triton_poi_fused_replication_pad2d_0,"",@"SHT_CUDA_INFO"
	.sectionflags	@""
	.align	4


	//----- nvinfo : EIATTR_CUDA_API_VERSION
	.align		4
        /*0000*/ 	.byte	0x04, 0x37
        /*0002*/ 	.short	(.L_9 - .L_8)
.L_8:
        /*0004*/ 	.word	0x0000007c


	//----- nvinfo : EIATTR_KPARAM_INFO
	.align		4
.L_9:
        /*0008*/ 	.byte	0x04, 0x17
        /*000a*/ 	.short	(.L_11 - .L_10)
.L_10:
        /*000c*/ 	.word	0x00000000
        /*0010*/ 	.short	0x0002
        /*0012*/ 	.short	0x0010
        /*0014*/ 	.byte	0x00, 0xf0, 0x11, 0x00


	//----- nvinfo : EIATTR_KPARAM_INFO
	.align		4
.L_11:
        /*0018*/ 	.byte	0x04, 0x17
        /*001a*/ 	.short	(.L_13 - .L_12)
.L_12:
        /*001c*/ 	.word	0x00000000
        /*0020*/ 	.short	0x0001
        /*0022*/ 	.short	0x0008
        /*0024*/ 	.byte	0x00, 0xf4, 0x21, 0x00


	//----- nvinfo : EIATTR_KPARAM_INFO
	.align		4
.L_13:
        /*0028*/ 	.byte	0x04, 0x17
        /*002a*/ 	.short	(.L_15 - .L_14)
.L_14:
        /*002c*/ 	.word	0x00000000
        /*0030*/ 	.short	0x0000
        /*0032*/ 	.short	0x0000
        /*0034*/ 	.byte	0x00, 0xf4, 0x21, 0x00


	//----- nvinfo : EIATTR_SPARSE_MMA_MASK
	.align		4
.L_15:
        /*0038*/ 	.byte	0x03, 0x50
        /*003a*/ 	.short	0x0000


	//----- nvinfo : EIATTR_MAXREG_COUNT
	.align		4
        /*003c*/ 	.byte	0x03, 0x1b
        /*003e*/ 	.short	0x00ff


	//----- nvinfo : EIATTR_EXIT_INSTR_OFFSETS
	.align		4
        /*0040*/ 	.byte	0x04, 0x1c
        /*0042*/ 	.short	(.L_17 - .L_16)


	//   ....[0]....
.L_16:
        /*0044*/ 	.word	0x00000340


	//   ....[1]....
        /*0048*/ 	.word	0x00000360


	//----- nvinfo : EIATTR_REQNTID
	.align		4
.L_17:
        /*004c*/ 	.byte	0x04, 0x10
        /*004e*/ 	.short	(.L_19 - .L_18)
.L_18:
        /*0050*/ 	.word	0x00000080
        /*0054*/ 	.word	0x00000001
        /*0058*/ 	.word	0x00000001


	//----- nvinfo : EIATTR_CBANK_PARAM_SIZE
	.align		4
.L_19:
        /*005c*/ 	.byte	0x03, 0x19
        /*005e*/ 	.short	0x0014


	//----- nvinfo : EIATTR_PARAM_CBANK
	.align		4
        /*0060*/ 	.byte	0x04, 0x0a
        /*0062*/ 	.short	(.L_21 - .L_20)
	.align		4
.L_20:
        /*0064*/ 	.word	index@(.nv.constant0.triton_poi_fused_replication_pad2d_0)
        /*0068*/ 	.short	0x0210
        /*006a*/ 	.short	0x0014


	//----- nvinfo : EIATTR_SW_WAR
	.align		4
.L_21:
        /*006c*/ 	.byte	0x04, 0x36
        /*006e*/ 	.short	(.L_23 - .L_22)
.L_22:
        /*0070*/ 	.word	0x00000008
.L_23:


//--------------------- .nv.callgraph             --------------------------
	.section	.nv.callgraph,"",@"SHT_CUDA_CALLGRAPH"
	.align	4
	.sectionentsize	8
	.align		4
        /*0000*/ 	.word	0x00000000
	.align		4
        /*0004*/ 	.word	0xffffffff
	.align		4
        /*0008*/ 	.word	0x00000000
	.align		4
        /*000c*/ 	.word	0xfffffffe
	.align		4
        /*0010*/ 	.word	0x00000000
	.align		4
        /*0014*/ 	.word	0xfffffffd
	.align		4
        /*0018*/ 	.word	0x00000000
	.align		4
        /*001c*/ 	.word	0xfffffffc


//--------------------- .text.triton_poi_fused_replication_pad2d_0 --------------------------
	.section	.text.triton_poi_fused_replication_pad2d_0,"ax",@progbits
	.align	128
        .global         triton_poi_fused_replication_pad2d_0
        .type           triton_poi_fused_replication_pad2d_0,@function
        .size           triton_poi_fused_replication_pad2d_0,(.L_x_1 - triton_poi_fused_replication_pad2d_0)
        .other          triton_poi_fused_replication_pad2d_0,@"STO_CUDA_ENTRY STV_DEFAULT"
triton_poi_fused_replication_pad2d_0:
.text.triton_poi_fused_replication_pad2d_0:
[----:B------:R-:W0:Y:S02]  /*0000*/  LDC R1, c[0x0][0x28] ;  /* 0x00000a00ff017b82 */ /* 0x000e240000000800 */
[----:B------:R-:W1:Y:S01]  /*0010*/  S2R R0, SR_TID.X ;  /* 0x0000000000007919 */ /* 0x000e620000002100 */
[----:B------:R-:W-:Y:S01]  /*0020*/  ULDC.64 UR4, c[0x0][0x208] ;  /* 0x0000820000047ab9 */ /* 0x000fe20000000a00 */
[----:B------:R-:W2:Y:S01]  /*0030*/  S2R R9, SR_CTAID.X ;  /* 0x0000000000097919 */ /* 0x000ea20000002500 */
[----:B-1----:R-:W-:-:S05]  /*0040*/  IMAD.SHL.U32 R0, R0, 0x2, RZ ;  /* 0x0000000200007824 */ /* 0x002fca00078e00ff */
[----:B------:R-:W-:-:S05]  /*0050*/  LOP3.LUT R0, R0, 0xfe, RZ, 0xc0, !PT ;  /* 0x000000fe00007812 */ /* 0x000fca00078ec0ff */
[----:B--2---:R-:W-:Y:S01]  /*0060*/  IMAD R0, R9, 0x100, R0 ;  /* 0x0000010009007824 */ /* 0x004fe200078e0200 */
[----:B------:R-:W-:-:S03]  /*0070*/  SHF.R.S32.HI R9, RZ, 0x17, R9 ;  /* 0x00000017ff097819 */ /* 0x000fc60000011409 */
[----:B------:R-:W-:Y:S01]  /*0080*/  IMAD.HI R4, R0, 0x2aaaaaab, RZ ;  /* 0x2aaaaaab00047827 */ /* 0x000fe200078e02ff */
[----:B------:R-:W-:-:S03]  /*0090*/  SHF.R.S32.HI R3, RZ, 0x1f, R0 ;  /* 0x0000001fff037819 */ /* 0x000fc60000011400 */
[----:B------:R-:W-:Y:S01]  /*00a0*/  IMAD.HI R8, R0, 0x38e38e39, RZ ;  /* 0x38e38e3900087827 */ /* 0x000fe200078e02ff */
[----:B------:R-:W-:Y:S02]  /*00b0*/  LEA.HI R5, R3, R0, RZ, 0x2 ;  /* 0x0000000003057211 */ /* 0x000fe400078f10ff */
[----:B------:R-:W-:Y:S02]  /*00c0*/  SHF.R.U32.HI R3, RZ, 0x1f, R4 ;  /* 0x0000001fff037819 */ /* 0x000fe40000011604 */
[----:B------:R-:W-:Y:S02]  /*00d0*/  SHF.R.S32.HI R2, RZ, 0x2, R5 ;  /* 0x00000002ff027819 */ /* 0x000fe40000011405 */
[----:B------:R-:W-:Y:S02]  /*00e0*/  LEA.HI.SX32 R4, R4, R3, 0x1e ;  /* 0x0000000304047211 */ /* 0x000fe400078ff2ff */
[----:B------:R-:W-:Y:S01]  /*00f0*/  LOP3.LUT R5, R5, 0xffffffc, RZ, 0xc0, !PT ;  /* 0x0ffffffc05057812 */ /* 0x000fe200078ec0ff */
[----:B------:R-:W-:-:S04]  /*0100*/  IMAD.HI R3, R2, 0x2aaaaaab, RZ ;  /* 0x2aaaaaab02037827 */ /* 0x000fc800078e02ff */
[----:B------:R-:W-:Y:S01]  /*0110*/  IMAD.HI R6, R4, 0x2aaaaaab, RZ ;  /* 0x2aaaaaab04067827 */ /* 0x000fe200078e02ff */
[----:B------:R-:W-:-:S03]  /*0120*/  LEA.HI R3, R3, R3, RZ, 0x1 ;  /* 0x0000000303037211 */ /* 0x000fc600078f08ff */
[----:B------:R-:W-:Y:S01]  /*0130*/  IMAD.IADD R5, R0, 0x1, -R5 ;  /* 0x0000000100057824 */ /* 0x000fe200078e0a05 */
[----:B------:R-:W-:Y:S01]  /*0140*/  LEA.HI R7, R6, R6, RZ, 0x1 ;  /* 0x0000000606077211 */ /* 0x000fe200078f08ff */
[----:B------:R-:W-:-:S04]  /*0150*/  IMAD R3, R3, -0x6, R2 ;  /* 0xfffffffa03037824 */ /* 0x000fc800078e0202 */
[----:B------:R-:W-:Y:S01]  /*0160*/  IMAD R6, R7, -0x6, R4 ;  /* 0xfffffffa07067824 */ /* 0x000fe200078e0204 */
[C---:B------:R-:W-:Y:S01]  /*0170*/  VIMNMX R10, R3.reuse, 0x4, PT ;  /* 0x00000004030a7848 */ /* 0x040fe20003fe0100 */
[----:B------:R-:W-:Y:S01]  /*0180*/  VIADD R4, R0, 0x1 ;  /* 0x0000000100047836 */ /* 0x000fe20000000000 */
[----:B------:R-:W-:Y:S02]  /*0190*/  ISETP.GT.AND P1, PT, R3, 0x1, PT ;  /* 0x000000010300780c */ /* 0x000fe40003f24270 */
[----:B------:R-:W-:Y:S01]  /*01a0*/  SGXT R7, R9, 0x1 ;  /* 0x000000010907781a */ /* 0x000fe20000000200 */
[----:B------:R-:W1:Y:S01]  /*01b0*/  LDC.64 R2, c[0x0][0x210] ;  /* 0x00008400ff027b82 */ /* 0x000e620000000a00 */
[----:B------:R-:W-:Y:S01]  /*01c0*/  VIADD R10, R10, 0xffffffff ;  /* 0xffffffff0a0a7836 */ /* 0x000fe20000000000 */
[----:B------:R-:W-:Y:S02]  /*01d0*/  SHF.R.U32.HI R9, RZ, 0x1f, R8 ;  /* 0x0000001fff097819 */ /* 0x000fe40000011608 */
[----:B------:R-:W-:-:S02]  /*01e0*/  LEA.HI R7, R7, R4, RZ, 0x2 ;  /* 0x0000000407077211 */ /* 0x000fc400078f10ff */
[----:B------:R-:W-:Y:S02]  /*01f0*/  ISETP.GT.AND P0, PT, R6, 0x1, PT ;  /* 0x000000010600780c */ /* 0x000fe40003f04270 */
[----:B------:R-:W-:Y:S02]  /*0200*/  LEA.HI R9, R8, R9, RZ, 0x1b ;  /* 0x0000000908097211 */ /* 0x000fe400078fd8ff */
[----:B------:R-:W-:Y:S02]  /*0210*/  SEL R10, R10, RZ, P1 ;  /* 0x000000ff0a0a7207 */ /* 0x000fe40000800000 */
[----:B------:R-:W-:Y:S02]  /*0220*/  VIMNMX R6, R6, 0x4, PT ;  /* 0x0000000406067848 */ /* 0x000fe40003fe0100 */
[----:B------:R-:W-:Y:S01]  /*0230*/  LOP3.LUT R7, R7, 0xffffffc, RZ, 0xc0, !PT ;  /* 0x0ffffffc07077812 */ /* 0x000fe200078ec0ff */
[----:B------:R-:W-:Y:S01]  /*0240*/  IMAD R10, R9, 0x40, R10 ;  /* 0x00000040090a7824 */ /* 0x000fe200078e020a */
[----:B------:R-:W-:-:S02]  /*0250*/  LEA R6, R6, 0xfffffffc, 0x2 ;  /* 0xfffffffc06067811 */ /* 0x000fc400078e10ff */
[----:B------:R-:W-:Y:S01]  /*0260*/  CS2R R8, SRZ ;  /* 0x0000000000087805 */ /* 0x000fe2000001ff00 */
[----:B------:R-:W-:Y:S01]  /*0270*/  IMAD.IADD R7, R4, 0x1, -R7 ;  /* 0x0000000104077824 */ /* 0x000fe200078e0a07 */
[----:B------:R-:W-:Y:S01]  /*0280*/  SEL R6, R6, RZ, P0 ;  /* 0x000000ff06067207 */ /* 0x000fe20000000000 */
[--C-:B------:R-:W-:Y:S01]  /*0290*/  IMAD R5, R5, 0x10, R10.reuse ;  /* 0x0000001005057824 */ /* 0x100fe200078e020a */
[----:B------:R-:W-:Y:S01]  /*02a0*/  ISETP.GE.AND P0, PT, R0, 0x240, PT ;  /* 0x000002400000780c */ /* 0x000fe20003f06270 */
[----:B------:R-:W-:Y:S02]  /*02b0*/  IMAD R7, R7, 0x10, R10 ;  /* 0x0000001007077824 */ /* 0x000fe400078e020a */
[C---:B------:R-:W-:Y:S02]  /*02c0*/  IMAD.IADD R5, R6.reuse, 0x1, R5 ;  /* 0x0000000106057824 */ /* 0x040fe400078e0205 */
[----:B------:R-:W-:Y:S02]  /*02d0*/  IMAD.IADD R7, R6, 0x1, R7 ;  /* 0x0000000106077824 */ /* 0x000fe400078e0207 */
[----:B-1----:R-:W-:-:S04]  /*02e0*/  IMAD.WIDE R4, R5, 0x4, R2 ;  /* 0x0000000405047825 */ /* 0x002fc800078e0202 */
[----:B------:R-:W-:Y:S02]  /*02f0*/  IMAD.WIDE R2, R7, 0x4, R2 ;  /* 0x0000000407027825 */ /* 0x000fe400078e0202 */
[----:B------:R1:W5:Y:S01]  /*0300*/  @!P0 LDG.E.EL R8, desc[UR4][R4.64] ;  /* 0x0000000404088981 */ /* 0x000362000c2e1900 */
[----:B------:R-:W2:Y:S03]  /*0310*/  LDC.64 R6, c[0x0][0x218] ;  /* 0x00008600ff067b82 */ /* 0x000ea60000000a00 */
[----:B------:R1:W5:Y:S01]  /*0320*/  @!P0 LDG.E.EL R9, desc[UR4][R2.64] ;  /* 0x0000000402098981 */ /* 0x000362000c2e1900 */
[----:B--2---:R-:W-:Y:S01]  /*0330*/  IMAD.WIDE R6, R0, 0x4, R6 ;  /* 0x0000000400067825 */ /* 0x004fe200078e0206 */
[----:B-1----:R-:W-:Y:S06]  /*0340*/  @P0 EXIT ;  /* 0x000000000000094d */ /* 0x002fec0003800000 */
[----:B-----5:R-:W-:Y:S01]  /*0350*/  STG.E.64 desc[UR4][R6.64], R8 ;  /* 0x0000000806007986 */ /* 0x020fe2000c101b04 */
[----:B------:R-:W-:Y:S05]  /*0360*/  EXIT ;  /* 0x000000000000794d */ /* 0x000fea0003800000 */
.L_x_0:
[----:B------:R-:W-:-:S00]  /*0370*/  BRA `(.L_x_0) ;  /* 0xfffffffc00fc7947 */ /* 0x000fc0000383ffff */
[----:B------:R-:W-:-:S00]  /*0380*/  NOP ;  /* 0x0000000000007918 */ /* 0x000fc00000000000 */
[----:B------:R-:W-:-:S00]  /*0390*/  NOP ;  /* 0x0000000000007918 */ /* 0x000fc00000000000 */
[----:B------:R-:W-:-:S00]  /*03a0*/  NOP ;  /* 0x0000000000007918 */ /* 0x000fc00000000000 */
[----:B------:R-:W-:-:S00]  /*03b0*/  NOP ;  /* 0x0000000000007918 */ /* 0x000fc00000000000 */
[----:B------:R-:W-:-:S00]  /*03c0*/  NOP ;  /* 0x0000000000007918 */ /* 0x000fc00000000000 */
[----:B------:R-:W-:-:S00]  /*03d0*/  NOP ;  /* 0x0000000000007918 */ /* 0x000fc00000000000 */
[----:B------:R-:W-:-:S00]  /*03e0*/  NOP ;  /* 0x0000000000007918 */ /* 0x000fc00000000000 */
[----:B------:R-:W-:-:S00]  /*03f0*/  NOP ;  /* 0x0000000000007918 */ /* 0x000fc00000000000 */
.L_x_1:


//--------------------- .nv.constant0.triton_poi_fused_replication_pad2d_0 --------------------------
	.section	.nv.constant0.triton_poi_fused_replication_pad2d_0,"a",@progbits
	.sectionflags	@""
	.align	4
.nv.constant0.triton_poi_fused_replication_pad2d_0:
	.zero		548
